//
// Generated by NVIDIA NVVM Compiler
//
// Compiler Build ID: CL-36424714
// Cuda compilation tools, release 13.0, V13.0.88
// Based on NVVM 20.0.0
//

.version 9.0
.target sm_100
.address_size 64


.entry _Z10testKernelPf(
	.param .u64 .ptr .align 1 _Z10testKernelPf_param_0
)
{
	.reg .pred 	%p<2>;
	.reg .b32 	%r<6>;
	.reg .b32 	%f<11>;
	.reg .b64 	%rd<3>;

	ld.param.u64 	%rd1, [_Z10testKernelPf_param_0];
	mov.u32 	%r1, %tid.x;
	mov.u32 	%r2, %ntid.x;
	mov.u32 	%r3, %ctaid.x;
	mul.lo.s32 	%r4, %r3, %r2;
	neg.s32 	%r5, %r4;
	setp.ne.s32 	%p1, %r1, %r5;
	@%p1 bra 	$L__BB0_2;
	cvta.to.global.u64 	%rd2, %rd1;
	ld.global.f32 	%f1, [%rd2];
	ld.global.f32 	%f2, [%rd2+4];
	lg2.approx.f32 	%f3, %f1;
	mul.f32 	%f4, %f2, %f3;
	ex2.approx.f32 	%f5, %f4;
	st.global.f32 	[%rd2], %f5;
	ld.global.f32 	%f6, [%rd2+8];
	ld.global.f32 	%f7, [%rd2+12];
	lg2.approx.f32 	%f8, %f6;
	mul.f32 	%f9, %f7, %f8;
	ex2.approx.f32 	%f10, %f9;
	st.global.f32 	[%rd2+4], %f10;
$L__BB0_2:
	ret;

}


// ===== COMPILED SASS (sm_100) =====

	.target	sm_100

	.elftype	@"ET_EXEC"


//--------------------- .note.nv.tkinfo           --------------------------
	.section	.note.nv.tkinfo,"",@"SHT_NOTE"
	.sectionflags	@"SHF_NOTE_NV_TKINFO"
	.tkinfo
        /*0018*/ 	.word	0x00000002
        /*0030*/ 	.string	""
        /*0030*/ 	.string	"ptxas"
        /*0030*/ 	.string	"Cuda compilation tools, release 13.0, V13.0.88"
        /*0030*/ 	.string	"Build cuda_13.0.r13.0/compiler.36424714_0"
        /*0030*/ 	.string	"-arch sm_100 -m 64 "



//--------------------- .note.nv.cuinfo           --------------------------
	.section	.note.nv.cuinfo,"",@"SHT_NOTE"
	.sectionflags	@"SHF_NOTE_NV_CUINFO"
        /*0018*/ 	.short	0x0002
        /*001a*/ 	.short	0x0064
        /*001c*/ 	.short	0x0082
	.zero		2


//--------------------- .nv.info                  --------------------------
	.section	.nv.info,"",@"SHT_CUDA_INFO"
	.align	4


	//----- nvinfo : EIATTR_REGCOUNT
	.align		4
        /*0000*/ 	.byte	0x04, 0x2f
        /*0002*/ 	.short	(.L_1 - .L_0)
	.align		4
.L_0:
        /*0004*/ 	.word	index@(_Z10testKernelPf)
        /*0008*/ 	.word	0x0000000c


	//----- nvinfo : EIATTR_FRAME_SIZE
	.align		4
.L_1:
        /*000c*/ 	.byte	0x04, 0x11
        /*000e*/ 	.short	(.L_3 - .L_2)
	.align		4
.L_2:
        /*0010*/ 	.word	index@(_Z10testKernelPf)
        /*0014*/ 	.word	0x00000000


	//----- nvinfo : EIATTR_MIN_STACK_SIZE
	.align		4
.L_3:
        /*0018*/ 	.byte	0x04, 0x12
        /*001a*/ 	.short	(.L_5 - .L_4)
	.align		4
.L_4:
        /*001c*/ 	.word	index@(_Z10testKernelPf)
        /*0020*/ 	.word	0x00000000
.L_5:


//--------------------- .nv.compat                --------------------------
	.section	.nv.compat,"",@"SHT_CUDA_COMPAT_INFO"
	.align	4
        /*0000*/ 	.byte	0x02, 0x09, 0x00, 0x00, 0x02, 0x02, 0x01, 0x00, 0x02, 0x05, 0x05, 0x00, 0x03, 0x07, 0x01, 0x01
        /*0010*/ 	.byte	0x02, 0x03, 0x00, 0x00, 0x02, 0x06, 0x01, 0x00, 0x04, 0x0b, 0x08, 0x00, 0x01, 0x00, 0x00, 0x00
        /*0020*/ 	.byte	0x00, 0x00, 0x00, 0x00


//--------------------- .nv.info._Z10testKernelPf --------------------------
	.section	.nv.info._Z10testKernelPf,"",@"SHT_CUDA_INFO"
	.sectionflags	@""
	.align	4


	//----- nvinfo : EIATTR_CUDA_API_VERSION
	.align		4
        /*0000*/ 	.byte	0x04, 0x37
        /*0002*/ 	.short	(.L_7 - .L_6)
.L_6:
        /*0004*/ 	.word	0x00000082


	//----- nvinfo : EIATTR_KPARAM_INFO
	.align		4
.L_7:
        /*0008*/ 	.byte	0x04, 0x17
        /*000a*/ 	.short	(.L_9 - .L_8)
.L_8:
        /*000c*/ 	.word	0x00000000
        /*0010*/ 	.short	0x0000
        /*0012*/ 	.short	0x0000
        /*0014*/ 	.byte	0x00, 0xf5, 0x21, 0x00


	//----- nvinfo : EIATTR_SPARSE_MMA_MASK
	.align		4
.L_9:
        /*0018*/ 	.byte	0x03, 0x50
        /*001a*/ 	.short	0x0000


	//----- nvinfo : EIATTR_MAXREG_COUNT
	.align		4
        /*001c*/ 	.byte	0x03, 0x1b
        /*001e*/ 	.short	0x00ff


	//----- nvinfo : EIATTR_MERCURY_ISA_VERSION
	.align		4
        /*0020*/ 	.byte	0x03, 0x5f
        /*0022*/ 	.short	0x0101


	//----- nvinfo : EIATTR_VRC_CTA_INIT_COUNT
	.align		4
        /*0024*/ 	.byte	0x02, 0x4a
	.zero		1
	.zero		1


	//----- nvinfo : EIATTR_EXIT_INSTR_OFFSETS
	.align		4
        /*0028*/ 	.byte	0x04, 0x1c
        /*002a*/ 	.short	(.L_11 - .L_10)


	//   ....[0]....
.L_10:
        /*002c*/ 	.word	0x00000070


	//   ....[1]....
        /*0030*/ 	.word	0x00000220


	//----- nvinfo : EIATTR_CBANK_PARAM_SIZE
	.align		4
.L_11:
        /*0034*/ 	.byte	0x03, 0x19
        /*0036*/ 	.short	0x0008


	//----- nvinfo : EIATTR_PARAM_CBANK
	.align		4
        /*0038*/ 	.byte	0x04, 0x0a
        /*003a*/ 	.short	(.L_13 - .L_12)
	.align		4
.L_12:
        /*003c*/ 	.word	index@(.nv.constant0._Z10testKernelPf)
        /*0040*/ 	.short	0x0380
        /*0042*/ 	.short	0x0008


	//----- nvinfo : EIATTR_SW_WAR
	.align		4
.L_13:
        /*0044*/ 	.byte	0x04, 0x36
        /*0046*/ 	.short	(.L_15 - .L_14)
.L_14:
        /*0048*/ 	.word	0x00000008
.L_15:


//--------------------- .nv.callgraph             --------------------------
	.section	.nv.callgraph,"",@"SHT_CUDA_CALLGRAPH"
	.align	4
	.sectionentsize	8
	.align		4
        /*0000*/ 	.word	0x00000000
	.align		4
        /*0004*/ 	.word	0xffffffff
	.align		4
        /*0008*/ 	.word	0x00000000
	.align		4
        /*000c*/ 	.word	0xfffffffe
	.align		4
        /*0010*/ 	.word	0x00000000
	.align		4
        /*0014*/ 	.word	0xfffffffd
	.align		4
        /*0018*/ 	.word	0x00000000
	.align		4
        /*001c*/ 	.word	0xfffffffc


//--------------------- .text._Z10testKernelPf    --------------------------
	.section	.text._Z10testKernelPf,"ax",@progbits
	.align	128
.text._Z10testKernelPf:
        .type           _Z10testKernelPf,@function
        .size           _Z10testKernelPf,(.L_x_1 - _Z10testKernelPf)
        .other          _Z10testKernelPf,@"STO_CUDA_ENTRY STV_DEFAULT"
_Z10testKernelPf:
[----:B------:R-:W-:Y:S01]  /*0000*/  LDC R1, c[0x0][0x37c] ;  /* 0x0000df00ff017b82 */ /* 0x000fe20000000800 */
[----:B------:R-:W0:Y:S07]  /*0010*/  S2R R0, SR_TID.X ;  /* 0x0000000000007919 */ /* 0x000e2e0000002100 */
[----:B------:R-:W1:Y:S01]  /*0020*/  S2UR UR5, SR_CTAID.X ;  /* 0x00000000000579c3 */ /* 0x000e620000002500 */
[----:B------:R-:W2:Y:S02]  /*0030*/  LDCU UR4, c[0x0][0x360] ;  /* 0x00006c00ff0477ac */ /* 0x000ea40008000800 */
[----:B--2---:R-:W-:-:S04]  /*0040*/  UIADD3 UR4, UPT, UPT, URZ, -UR4, URZ ;  /* 0x80000004ff047290 */ /* 0x004fc8000fffe0ff */
[----:B-1----:R-:W-:-:S06]  /*0050*/  UIMAD UR5, UR4, UR5, URZ ;  /* 0x00000005040572a4 */ /* 0x002fcc000f8e02ff */
[----:B0-----:R-:W-:-:S13]  /*0060*/  ISETP.NE.AND P0, PT, R0, UR5, PT ;  /* 0x0000000500007c0c */ /* 0x001fda000bf05270 */
[----:B------:R-:W-:Y:S05]  /*0070*/  @P0 EXIT ;  /* 0x000000000000094d */ /* 0x000fea0003800000 */
[----:B------:R-:W0:Y:S01]  /*0080*/  LDC.64 R2, c[0x0][0x380] ;  /* 0x0000e000ff027b82 */ /* 0x000e220000000a00 */
[----:B------:R-:W0:Y:S02]  /*0090*/  LDCU.64 UR4, c[0x0][0x358] ;  /* 0x00006b00ff0477ac */ /* 0x000e240008000a00 */
[----:B0-----:R-:W2:Y:S04]  /*00a0*/  LDG.E R0, desc[UR4][R2.64] ;  /* 0x0000000402007981 */ /* 0x001ea8000c1e1900 */
[----:B------:R-:W3:Y:S04]  /*00b0*/  LDG.E R6, desc[UR4][R2.64+0x8] ;  /* 0x0000080402067981 */ /* 0x000ee8000c1e1900 */
[----:B------:R-:W4:Y:S04]  /*00c0*/  LDG.E R4, desc[UR4][R2.64+0x4] ;  /* 0x0000040402047981 */ /* 0x000f28000c1e1900 */
[----:B------:R-:W5:Y:S01]  /*00d0*/  LDG.E R7, desc[UR4][R2.64+0xc] ;  /* 0x00000c0402077981 */ /* 0x000f62000c1e1900 */
[----:B--2---:R-:W-:-:S02]  /*00e0*/  FSETP.GEU.AND P0, PT, |R0|, 1.175494350822287508e-38, PT ;  /* 0x008000000000780b */ /* 0x004fc40003f0e200 */
[----:B---3--:R-:W-:-:S11]  /*00f0*/  FSETP.GEU.AND P1, PT, |R6|, 1.175494350822287508e-38, PT ;  /* 0x008000000600780b */ /* 0x008fd60003f2e200 */
[----:B------:R-:W-:Y:S02]  /*0100*/  @!P0 FMUL R0, R0, 16777216 ;  /* 0x4b80000000008820 */ /* 0x000fe40000400000 */
[----:B------:R-:W-:Y:S02]  /*0110*/  @!P1 FMUL R6, R6, 16777216 ;  /* 0x4b80000006069820 */ /* 0x000fe40000400000 */
[----:B------:R-:W0:Y:S08]  /*0120*/  MUFU.LG2 R5, R0 ;  /* 0x0000000000057308 */ /* 0x000e300000000c00 */
[----:B------:R-:W1:Y:S01]  /*0130*/  MUFU.LG2 R8, R6 ;  /* 0x0000000600087308 */ /* 0x000e620000000c00 */
[----:B0-----:R-:W-:-:S04]  /*0140*/  @!P0 FADD R5, R5, -24 ;  /* 0xc1c0000005058421 */ /* 0x001fc80000000000 */
[----:B----4-:R-:W-:Y:S01]  /*0150*/  FMUL R4, R4, R5 ;  /* 0x0000000504047220 */ /* 0x010fe20000400000 */
[----:B-1----:R-:W-:-:S04]  /*0160*/  @!P1 FADD R8, R8, -24 ;  /* 0xc1c0000008089421 */ /* 0x002fc80000000000 */
[----:B------:R-:W-:Y:S01]  /*0170*/  FSETP.GEU.AND P0, PT, R4, -126, PT ;  /* 0xc2fc00000400780b */ /* 0x000fe20003f0e000 */
[----:B-----5:R-:W-:-:S05]  /*0180*/  FMUL R7, R7, R8 ;  /* 0x0000000807077220 */ /* 0x020fca0000400000 */
[----:B------:R-:W-:-:S07]  /*0190*/  FSETP.GEU.AND P1, PT, R7, -126, PT ;  /* 0xc2fc00000700780b */ /* 0x000fce0003f2e000 */
[----:B------:R-:W-:-:S04]  /*01a0*/  @!P0 FMUL R4, R4, 0.5 ;  /* 0x3f00000004048820 */ /* 0x000fc80000400000 */
[----:B------:R-:W0:Y:S02]  /*01b0*/  MUFU.EX2 R5, R4 ;  /* 0x0000000400057308 */ /* 0x000e240000000800 */
[----:B------:R-:W-:-:S06]  /*01c0*/  @!P1 FMUL R7, R7, 0.5 ;  /* 0x3f00000007079820 */ /* 0x000fcc0000400000 */
[----:B------:R-:W1:Y:S01]  /*01d0*/  MUFU.EX2 R9, R7 ;  /* 0x0000000700097308 */ /* 0x000e620000000800 */
[----:B0-----:R-:W-:-:S05]  /*01e0*/  @!P0 FMUL R5, R5, R5 ;  /* 0x0000000505058220 */ /* 0x001fca0000400000 */
[----:B------:R-:W-:Y:S01]  /*01f0*/  STG.E desc[UR4][R2.64], R5 ;  /* 0x0000000502007986 */ /* 0x000fe2000c101904 */
[----:B-1----:R-:W-:-:S05]  /*0200*/  @!P1 FMUL R9, R9, R9 ;  /* 0x0000000909099220 */ /* 0x002fca0000400000 */
[----:B------:R-:W-:Y:S01]  /*0210*/  STG.E desc[UR4][R2.64+0x4], R9 ;  /* 0x0000040902007986 */ /* 0x000fe2000c101904 */
[----:B------:R-:W-:Y:S05]  /*0220*/  EXIT ;  /* 0x000000000000794d */ /* 0x000fea0003800000 */
.L_x_0:
[----:B------:R-:W-:-:S00]  /*0230*/  BRA `(.L_x_0) ;  /* 0xfffffffc00fc7947 */ /* 0x000fc0000383ffff */
[----:B------:R-:W-:-:S00]  /*0240*/  NOP ;  /* 0x0000000000007918 */ /* 0x000fc00000000000 */
        /* <DEDUP_REMOVED lines=11> */
.L_x_1:


//--------------------- .nv.shared.reserved.0     --------------------------
	.section	.nv.shared.reserved.0,"aw",@nobits
	.weak		__nv_reservedSMEM_offset_0_alias
	.size		__nv_reservedSMEM_offset_0_alias, 0, 64
	.other		__nv_reservedSMEM_offset_0_alias,@"STO_CUDA_RESERVED_SHARED STV_DEFAULT"
__nv_reservedSMEM_offset_0_alias:
	.zero		0
	.zero		64


//--------------------- .nv.constant0._Z10testKernelPf --------------------------
	.section	.nv.constant0._Z10testKernelPf,"a",@progbits
	.sectionflags	@""
	.align	4
.nv.constant0._Z10testKernelPf:
	.zero		904


//--------------------- SYMBOLS --------------------------

	.type		.nv.reservedSmem.offset0,@object
	.size		.nv.reservedSmem.offset0,0x4
